//
// Generated by NVIDIA NVVM Compiler
//
// Compiler Build ID: CL-36424714
// Cuda compilation tools, release 13.0, V13.0.88
// Based on NVVM 20.0.0
//

.version 9.0
.target sm_100
.address_size 64

	// .globl	_Z15divergentKernelPfi

.visible .entry _Z15divergentKernelPfi(
	.param .u64 .ptr .align 1 _Z15divergentKernelPfi_param_0,
	.param .u32 _Z15divergentKernelPfi_param_1
)
{
	.reg .pred 	%p<3>;
	.reg .b32 	%r<7>;
	.reg .b32 	%f<5>;
	.reg .b64 	%rd<7>;

	ld.param.u64 	%rd2, [_Z15divergentKernelPfi_param_0];
	ld.param.u32 	%r2, [_Z15divergentKernelPfi_param_1];
	cvta.to.global.u64 	%rd1, %rd2;
	mov.u32 	%r3, %ctaid.x;
	mov.u32 	%r4, %ntid.x;
	mov.u32 	%r5, %tid.x;
	mad.lo.s32 	%r1, %r3, %r4, %r5;
	setp.ge.s32 	%p1, %r1, %r2;
	@%p1 bra 	$L__BB0_4;
	and.b32  	%r6, %r1, 1;
	setp.eq.b32 	%p2, %r6, 1;
	@%p2 bra 	$L__BB0_3;
	cvt.rn.f32.s32 	%f3, %r1;
	add.f32 	%f4, %f3, %f3;
	mul.wide.s32 	%rd5, %r1, 4;
	add.s64 	%rd6, %rd1, %rd5;
	st.global.f32 	[%rd6], %f4;
	bra.uni 	$L__BB0_4;
$L__BB0_3:
	cvt.rn.f32.s32 	%f1, %r1;
	fma.rn.f32 	%f2, %f1, 0f40400000, 0f3F800000;
	mul.wide.s32 	%rd3, %r1, 4;
	add.s64 	%rd4, %rd1, %rd3;
	st.global.f32 	[%rd4], %f2;
$L__BB0_4:
	ret;

}


// ===== COMPILED SASS (sm_100) =====

	.target	sm_100

	.elftype	@"ET_EXEC"


//--------------------- .note.nv.tkinfo           --------------------------
	.section	.note.nv.tkinfo,"",@"SHT_NOTE"
	.sectionflags	@"SHF_NOTE_NV_TKINFO"
	.tkinfo
        /*0018*/ 	.word	0x00000002
        /*0030*/ 	.string	""
        /*0030*/ 	.string	"ptxas"
        /*0030*/ 	.string	"Cuda compilation tools, release 13.0, V13.0.88"
        /*0030*/ 	.string	"Build cuda_13.0.r13.0/compiler.36424714_0"
        /*0030*/ 	.string	"-arch sm_100 -m 64 "



//--------------------- .note.nv.cuinfo           --------------------------
	.section	.note.nv.cuinfo,"",@"SHT_NOTE"
	.sectionflags	@"SHF_NOTE_NV_CUINFO"
        /*0018*/ 	.short	0x0002
        /*001a*/ 	.short	0x0064
        /*001c*/ 	.short	0x0082
	.zero		2


//--------------------- .nv.info                  --------------------------
	.section	.nv.info,"",@"SHT_CUDA_INFO"
	.align	4


	//----- nvinfo : EIATTR_REGCOUNT
	.align		4
        /*0000*/ 	.byte	0x04, 0x2f
        /*0002*/ 	.short	(.L_1 - .L_0)
	.align		4
.L_0:
        /*0004*/ 	.word	index@(_Z15divergentKernelPfi)
        /*0008*/ 	.word	0x0000000a


	//----- nvinfo : EIATTR_FRAME_SIZE
	.align		4
.L_1:
        /*000c*/ 	.byte	0x04, 0x11
        /*000e*/ 	.short	(.L_3 - .L_2)
	.align		4
.L_2:
        /*0010*/ 	.word	index@(_Z15divergentKernelPfi)
        /*0014*/ 	.word	0x00000000


	//----- nvinfo : EIATTR_MIN_STACK_SIZE
	.align		4
.L_3:
        /*0018*/ 	.byte	0x04, 0x12
        /*001a*/ 	.short	(.L_5 - .L_4)
	.align		4
.L_4:
        /*001c*/ 	.word	index@(_Z15divergentKernelPfi)
        /*0020*/ 	.word	0x00000000
.L_5:


//--------------------- .nv.compat                --------------------------
	.section	.nv.compat,"",@"SHT_CUDA_COMPAT_INFO"
	.align	4
        /*0000*/ 	.byte	0x02, 0x09, 0x00, 0x00, 0x02, 0x02, 0x01, 0x00, 0x02, 0x05, 0x05, 0x00, 0x03, 0x07, 0x01, 0x01
        /*0010*/ 	.byte	0x02, 0x03, 0x00, 0x00, 0x02, 0x06, 0x01, 0x00, 0x04, 0x0b, 0x08, 0x00, 0x09, 0x00, 0x00, 0x00
        /*0020*/ 	.byte	0x00, 0x00, 0x00, 0x00


//--------------------- .nv.info._Z15divergentKernelPfi --------------------------
	.section	.nv.info._Z15divergentKernelPfi,"",@"SHT_CUDA_INFO"
	.sectionflags	@""
	.align	4


	//----- nvinfo : EIATTR_CUDA_API_VERSION
	.align		4
        /*0000*/ 	.byte	0x04, 0x37
        /*0002*/ 	.short	(.L_7 - .L_6)
.L_6:
        /*0004*/ 	.word	0x00000082


	//----- nvinfo : EIATTR_KPARAM_INFO
	.align		4
.L_7:
        /*0008*/ 	.byte	0x04, 0x17
        /*000a*/ 	.short	(.L_9 - .L_8)
.L_8:
        /*000c*/ 	.word	0x00000000
        /*0010*/ 	.short	0x0001
        /*0012*/ 	.short	0x0008
        /*0014*/ 	.byte	0x00, 0xf0, 0x11, 0x00


	//----- nvinfo : EIATTR_KPARAM_INFO
	.align		4
.L_9:
        /*0018*/ 	.byte	0x04, 0x17
        /*001a*/ 	.short	(.L_11 - .L_10)
.L_10:
        /*001c*/ 	.word	0x00000000
        /*0020*/ 	.short	0x0000
        /*0022*/ 	.short	0x0000
        /*0024*/ 	.byte	0x00, 0xf5, 0x21, 0x00


	//----- nvinfo : EIATTR_SPARSE_MMA_MASK
	.align		4
.L_11:
        /*0028*/ 	.byte	0x03, 0x50
        /*002a*/ 	.short	0x0000


	//----- nvinfo : EIATTR_MAXREG_COUNT
	.align		4
        /*002c*/ 	.byte	0x03, 0x1b
        /*002e*/ 	.short	0x00ff


	//----- nvinfo : EIATTR_MERCURY_ISA_VERSION
	.align		4
        /*0030*/ 	.byte	0x03, 0x5f
        /*0032*/ 	.short	0x0101


	//----- nvinfo : EIATTR_VRC_CTA_INIT_COUNT
	.align		4
        /*0034*/ 	.byte	0x02, 0x4a
	.zero		1
	.zero		1


	//----- nvinfo : EIATTR_EXIT_INSTR_OFFSETS
	.align		4
        /*0038*/ 	.byte	0x04, 0x1c
        /*003a*/ 	.short	(.L_13 - .L_12)


	//   ....[0]....
.L_12:
        /*003c*/ 	.word	0x00000070


	//   ....[1]....
        /*0040*/ 	.word	0x00000100


	//   ....[2]....
        /*0044*/ 	.word	0x00000170


	//----- nvinfo : EIATTR_CBANK_PARAM_SIZE
	.align		4
.L_13:
        /*0048*/ 	.byte	0x03, 0x19
        /*004a*/ 	.short	0x000c


	//----- nvinfo : EIATTR_PARAM_CBANK
	.align		4
        /*004c*/ 	.byte	0x04, 0x0a
        /*004e*/ 	.short	(.L_15 - .L_14)
	.align		4
.L_14:
        /*0050*/ 	.word	index@(.nv.constant0._Z15divergentKernelPfi)
        /*0054*/ 	.short	0x0380
        /*0056*/ 	.short	0x000c


	//----- nvinfo : EIATTR_SW_WAR
	.align		4
.L_15:
        /*0058*/ 	.byte	0x04, 0x36
        /*005a*/ 	.short	(.L_17 - .L_16)
.L_16:
        /*005c*/ 	.word	0x00000008
.L_17:


//--------------------- .nv.callgraph             --------------------------
	.section	.nv.callgraph,"",@"SHT_CUDA_CALLGRAPH"
	.align	4
	.sectionentsize	8
	.align		4
        /*0000*/ 	.word	0x00000000
	.align		4
        /*0004*/ 	.word	0xffffffff
	.align		4
        /*0008*/ 	.word	0x00000000
	.align		4
        /*000c*/ 	.word	0xfffffffe
	.align		4
        /*0010*/ 	.word	0x00000000
	.align		4
        /*0014*/ 	.word	0xfffffffd
	.align		4
        /*0018*/ 	.word	0x00000000
	.align		4
        /*001c*/ 	.word	0xfffffffc


//--------------------- .text._Z15divergentKernelPfi --------------------------
	.section	.text._Z15divergentKernelPfi,"ax",@progbits
	.align	128
        .global         _Z15divergentKernelPfi
        .type           _Z15divergentKernelPfi,@function
        .size           _Z15divergentKernelPfi,(.L_x_1 - _Z15divergentKernelPfi)
        .other          _Z15divergentKernelPfi,@"STO_CUDA_ENTRY STV_DEFAULT"
_Z15divergentKernelPfi:
.text._Z15divergentKernelPfi:
[----:B------:R-:W-:Y:S01]  /*0000*/  LDC R1, c[0x0][0x37c] ;  /* 0x0000df00ff017b82 */ /* 0x000fe20000000800 */
[----:B------:R-:W0:Y:S07]  /*0010*/  S2R R0, SR_TID.X ;  /* 0x0000000000007919 */ /* 0x000e2e0000002100 */
[----:B------:R-:W0:Y:S01]  /*0020*/  S2UR UR4, SR_CTAID.X ;  /* 0x00000000000479c3 */ /* 0x000e220000002500 */
[----:B------:R-:W1:Y:S07]  /*0030*/  LDCU UR5, c[0x0][0x388] ;  /* 0x00007100ff0577ac */ /* 0x000e6e0008000800 */
[----:B------:R-:W0:Y:S02]  /*0040*/  LDC R5, c[0x0][0x360] ;  /* 0x0000d800ff057b82 */ /* 0x000e240000000800 */
[----:B0-----:R-:W-:-:S05]  /*0050*/  IMAD R5, R5, UR4, R0 ;  /* 0x0000000405057c24 */ /* 0x001fca000f8e0200 */
[----:B-1----:R-:W-:-:S13]  /*0060*/  ISETP.GE.AND P0, PT, R5, UR5, PT ;  /* 0x0000000505007c0c */ /* 0x002fda000bf06270 */
[----:B------:R-:W-:Y:S05]  /*0070*/  @P0 EXIT ;  /* 0x000000000000094d */ /* 0x000fea0003800000 */
[----:B------:R-:W-:Y:S01]  /*0080*/  LOP3.LUT R0, R5, 0x1, RZ, 0xc0, !PT ;  /* 0x0000000105007812 */ /* 0x000fe200078ec0ff */
[----:B------:R-:W0:Y:S03]  /*0090*/  LDCU.64 UR4, c[0x0][0x358] ;  /* 0x00006b00ff0477ac */ /* 0x000e260008000a00 */
[----:B------:R-:W-:-:S13]  /*00a0*/  ISETP.NE.U32.AND P0, PT, R0, 0x1, PT ;  /* 0x000000010000780c */ /* 0x000fda0003f05070 */
[----:B------:R-:W1:Y:S01]  /*00b0*/  @P0 LDC.64 R2, c[0x0][0x380] ;  /* 0x0000e000ff020b82 */ /* 0x000e620000000a00 */
[----:B------:R-:W-:-:S05]  /*00c0*/  @P0 I2FP.F32.S32 R0, R5 ;  /* 0x0000000500000245 */ /* 0x000fca0000201400 */
[----:B------:R-:W-:Y:S01]  /*00d0*/  @P0 FADD R7, R0, R0 ;  /* 0x0000000000070221 */ /* 0x000fe20000000000 */
[----:B-1----:R-:W-:-:S05]  /*00e0*/  @P0 IMAD.WIDE R2, R5, 0x4, R2 ;  /* 0x0000000405020825 */ /* 0x002fca00078e0202 */
[----:B0-----:R0:W-:Y:S01]  /*00f0*/  @P0 STG.E desc[UR4][R2.64], R7 ;  /* 0x0000000702000986 */ /* 0x0011e2000c101904 */
[----:B------:R-:W-:Y:S05]  /*0100*/  @P0 EXIT ;  /* 0x000000000000094d */ /* 0x000fea0003800000 */
[----:B0-----:R-:W0:Y:S01]  /*0110*/  LDC.64 R2, c[0x0][0x380] ;  /* 0x0000e000ff027b82 */ /* 0x001e220000000a00 */
[----:B------:R-:W-:Y:S01]  /*0120*/  HFMA2 R7, -RZ, RZ, 2.125, 0 ;  /* 0x40400000ff077431 */ /* 0x000fe200000001ff */
[----:B------:R-:W-:-:S05]  /*0130*/  I2FP.F32.S32 R0, R5 ;  /* 0x0000000500007245 */ /* 0x000fca0000201400 */
[----:B------:R-:W-:Y:S01]  /*0140*/  FFMA R7, R0, R7, 1 ;  /* 0x3f80000000077423 */ /* 0x000fe20000000007 */
[----:B0-----:R-:W-:-:S05]  /*0150*/  IMAD.WIDE R2, R5, 0x4, R2 ;  /* 0x0000000405027825 */ /* 0x001fca00078e0202 */
[----:B------:R-:W-:Y:S01]  /*0160*/  STG.E desc[UR4][R2.64], R7 ;  /* 0x0000000702007986 */ /* 0x000fe2000c101904 */
[----:B------:R-:W-:Y:S05]  /*0170*/  EXIT ;  /* 0x000000000000794d */ /* 0x000fea0003800000 */
.L_x_0:
[----:B------:R-:W-:-:S00]  /*0180*/  BRA `(.L_x_0) ;  /* 0xfffffffc00fc7947 */ /* 0x000fc0000383ffff */
[----:B------:R-:W-:-:S00]  /*0190*/  NOP ;  /* 0x0000000000007918 */ /* 0x000fc00000000000 */
        /* <DEDUP_REMOVED lines=14> */
.L_x_1:


//--------------------- .nv.shared.reserved.0     --------------------------
	.section	.nv.shared.reserved.0,"aw",@nobits
	.weak		__nv_reservedSMEM_offset_0_alias
	.size		__nv_reservedSMEM_offset_0_alias, 0, 64
	.other		__nv_reservedSMEM_offset_0_alias,@"STO_CUDA_RESERVED_SHARED STV_DEFAULT"
__nv_reservedSMEM_offset_0_alias:
	.zero		0
	.zero		64


//--------------------- .nv.constant0._Z15divergentKernelPfi --------------------------
	.section	.nv.constant0._Z15divergentKernelPfi,"a",@progbits
	.sectionflags	@""
	.align	4
.nv.constant0._Z15divergentKernelPfi:
	.zero		908


//--------------------- SYMBOLS --------------------------

	.type		.nv.reservedSmem.offset0,@object
	.size		.nv.reservedSmem.offset0,0x4
